//
// Generated by NVIDIA NVVM Compiler
//
// Compiler Build ID: CL-36424714
// Cuda compilation tools, release 13.0, V13.0.88
// Based on NVVM 20.0.0
//

.version 9.0
.target sm_100
.address_size 64

	// .globl	_Z21createRaysOrthoKernelP6float4iifffff

.visible .entry _Z21createRaysOrthoKernelP6float4iifffff(
	.param .u64 .ptr .align 1 _Z21createRaysOrthoKernelP6float4iifffff_param_0,
	.param .u32 _Z21createRaysOrthoKernelP6float4iifffff_param_1,
	.param .u32 _Z21createRaysOrthoKernelP6float4iifffff_param_2,
	.param .f32 _Z21createRaysOrthoKernelP6float4iifffff_param_3,
	.param .f32 _Z21createRaysOrthoKernelP6float4iifffff_param_4,
	.param .f32 _Z21createRaysOrthoKernelP6float4iifffff_param_5,
	.param .f32 _Z21createRaysOrthoKernelP6float4iifffff_param_6,
	.param .f32 _Z21createRaysOrthoKernelP6float4iifffff_param_7
)
{
	.reg .pred 	%p<4>;
	.reg .b32 	%r<15>;
	.reg .b32 	%f<13>;
	.reg .b64 	%rd<5>;

	ld.param.u64 	%rd1, [_Z21createRaysOrthoKernelP6float4iifffff_param_0];
	ld.param.u32 	%r3, [_Z21createRaysOrthoKernelP6float4iifffff_param_1];
	ld.param.u32 	%r4, [_Z21createRaysOrthoKernelP6float4iifffff_param_2];
	ld.param.f32 	%f1, [_Z21createRaysOrthoKernelP6float4iifffff_param_3];
	ld.param.f32 	%f2, [_Z21createRaysOrthoKernelP6float4iifffff_param_4];
	ld.param.f32 	%f3, [_Z21createRaysOrthoKernelP6float4iifffff_param_5];
	ld.param.f32 	%f4, [_Z21createRaysOrthoKernelP6float4iifffff_param_6];
	ld.param.f32 	%f5, [_Z21createRaysOrthoKernelP6float4iifffff_param_7];
	mov.u32 	%r6, %tid.x;
	mov.u32 	%r7, %ctaid.x;
	mov.u32 	%r8, %ntid.x;
	mad.lo.s32 	%r1, %r7, %r8, %r6;
	mov.u32 	%r9, %tid.y;
	mov.u32 	%r10, %ctaid.y;
	mov.u32 	%r11, %ntid.y;
	mad.lo.s32 	%r12, %r10, %r11, %r9;
	setp.ge.s32 	%p1, %r1, %r3;
	setp.ge.s32 	%p2, %r12, %r4;
	or.pred  	%p3, %p1, %p2;
	@%p3 bra 	$L__BB0_2;
	cvta.to.global.u64 	%rd2, %rd1;
	mad.lo.s32 	%r13, %r3, %r12, %r1;
	cvt.rn.f32.s32 	%f6, %r1;
	fma.rn.f32 	%f7, %f4, %f6, %f1;
	cvt.rn.f32.u32 	%f8, %r12;
	fma.rn.f32 	%f9, %f5, %f8, %f2;
	shl.b32 	%r14, %r13, 1;
	mul.wide.s32 	%rd3, %r14, 16;
	add.s64 	%rd4, %rd2, %rd3;
	mov.f32 	%f10, 0f00000000;
	st.global.v4.f32 	[%rd4], {%f7, %f9, %f3, %f10};
	mov.f32 	%f11, 0f77F684DF;
	mov.f32 	%f12, 0f3F800000;
	st.global.v4.f32 	[%rd4+16], {%f10, %f10, %f12, %f11};
$L__BB0_2:
	ret;

}
	// .globl	_Z19translateRaysKernelP6float4i6float3
.visible .entry _Z19translateRaysKernelP6float4i6float3(
	.param .u64 .ptr .align 1 _Z19translateRaysKernelP6float4i6float3_param_0,
	.param .u32 _Z19translateRaysKernelP6float4i6float3_param_1,
	.param .align 4 .b8 _Z19translateRaysKernelP6float4i6float3_param_2[12]
)
{
	.reg .pred 	%p<2>;
	.reg .b32 	%r<7>;
	.reg .b32 	%f<11>;
	.reg .b64 	%rd<5>;

	ld.param.f32 	%f3, [_Z19translateRaysKernelP6float4i6float3_param_2+8];
	ld.param.f32 	%f2, [_Z19translateRaysKernelP6float4i6float3_param_2+4];
	ld.param.f32 	%f1, [_Z19translateRaysKernelP6float4i6float3_param_2];
	ld.param.u64 	%rd1, [_Z19translateRaysKernelP6float4i6float3_param_0];
	ld.param.u32 	%r2, [_Z19translateRaysKernelP6float4i6float3_param_1];
	mov.u32 	%r3, %tid.x;
	mov.u32 	%r4, %ctaid.x;
	mov.u32 	%r5, %ntid.x;
	mad.lo.s32 	%r1, %r4, %r5, %r3;
	setp.ge.s32 	%p1, %r1, %r2;
	@%p1 bra 	$L__BB1_2;
	cvta.to.global.u64 	%rd2, %rd1;
	shl.b32 	%r6, %r1, 1;
	mul.wide.s32 	%rd3, %r6, 16;
	add.s64 	%rd4, %rd2, %rd3;
	.pragma "used_bytes_mask 4095";
	ld.global.v4.f32 	{%f4, %f5, %f6, %f7}, [%rd4];
	add.f32 	%f8, %f1, %f4;
	add.f32 	%f9, %f2, %f5;
	add.f32 	%f10, %f3, %f6;
	st.global.v2.f32 	[%rd4], {%f8, %f9};
	st.global.f32 	[%rd4+8], %f10;
$L__BB1_2:
	ret;

}


// ===== COMPILED SASS (sm_100) =====

	.target	sm_100

	.elftype	@"ET_EXEC"


//--------------------- .note.nv.tkinfo           --------------------------
	.section	.note.nv.tkinfo,"",@"SHT_NOTE"
	.sectionflags	@"SHF_NOTE_NV_TKINFO"
	.tkinfo
        /*0018*/ 	.word	0x00000002
        /*0030*/ 	.string	""
        /*0030*/ 	.string	"ptxas"
        /*0030*/ 	.string	"Cuda compilation tools, release 13.0, V13.0.88"
        /*0030*/ 	.string	"Build cuda_13.0.r13.0/compiler.36424714_0"
        /*0030*/ 	.string	"-arch sm_100 -m 64 "



//--------------------- .note.nv.cuinfo           --------------------------
	.section	.note.nv.cuinfo,"",@"SHT_NOTE"
	.sectionflags	@"SHF_NOTE_NV_CUINFO"
        /*0018*/ 	.short	0x0002
        /*001a*/ 	.short	0x0064
        /*001c*/ 	.short	0x0082
	.zero		2


//--------------------- .nv.info                  --------------------------
	.section	.nv.info,"",@"SHT_CUDA_INFO"
	.align	4


	//----- nvinfo : EIATTR_REGCOUNT
	.align		4
        /*0000*/ 	.byte	0x04, 0x2f
        /*0002*/ 	.short	(.L_1 - .L_0)
	.align		4
.L_0:
        /*0004*/ 	.word	index@(_Z21createRaysOrthoKernelP6float4iifffff)
        /*0008*/ 	.word	0x00000010


	//----- nvinfo : EIATTR_FRAME_SIZE
	.align		4
.L_1:
        /*000c*/ 	.byte	0x04, 0x11
        /*000e*/ 	.short	(.L_3 - .L_2)
	.align		4
.L_2:
        /*0010*/ 	.word	index@(_Z21createRaysOrthoKernelP6float4iifffff)
        /*0014*/ 	.word	0x00000000


	//----- nvinfo : EIATTR_REGCOUNT
	.align		4
.L_3:
        /*0018*/ 	.byte	0x04, 0x2f
        /*001a*/ 	.short	(.L_5 - .L_4)
	.align		4
.L_4:
        /*001c*/ 	.word	index@(_Z19translateRaysKernelP6float4i6float3)
        /*0020*/ 	.word	0x0000000a


	//----- nvinfo : EIATTR_FRAME_SIZE
	.align		4
.L_5:
        /*0024*/ 	.byte	0x04, 0x11
        /*0026*/ 	.short	(.L_7 - .L_6)
	.align		4
.L_6:
        /*0028*/ 	.word	index@(_Z19translateRaysKernelP6float4i6float3)
        /*002c*/ 	.word	0x00000000


	//----- nvinfo : EIATTR_MIN_STACK_SIZE
	.align		4
.L_7:
        /*0030*/ 	.byte	0x04, 0x12
        /*0032*/ 	.short	(.L_9 - .L_8)
	.align		4
.L_8:
        /*0034*/ 	.word	index@(_Z19translateRaysKernelP6float4i6float3)
        /*0038*/ 	.word	0x00000000


	//----- nvinfo : EIATTR_MIN_STACK_SIZE
	.align		4
.L_9:
        /*003c*/ 	.byte	0x04, 0x12
        /*003e*/ 	.short	(.L_11 - .L_10)
	.align		4
.L_10:
        /*0040*/ 	.word	index@(_Z21createRaysOrthoKernelP6float4iifffff)
        /*0044*/ 	.word	0x00000000
.L_11:


//--------------------- .nv.compat                --------------------------
	.section	.nv.compat,"",@"SHT_CUDA_COMPAT_INFO"
	.align	4
        /*0000*/ 	.byte	0x02, 0x09, 0x00, 0x00, 0x02, 0x02, 0x01, 0x00, 0x02, 0x05, 0x05, 0x00, 0x03, 0x07, 0x01, 0x01
        /*0010*/ 	.byte	0x02, 0x03, 0x00, 0x00, 0x02, 0x06, 0x01, 0x00, 0x04, 0x0b, 0x08, 0x00, 0x09, 0x00, 0x00, 0x00
        /*0020*/ 	.byte	0x00, 0x00, 0x00, 0x00


//--------------------- .nv.info._Z19translateRaysKernelP6float4i6float3 --------------------------
	.section	.nv.info._Z19translateRaysKernelP6float4i6float3,"",@"SHT_CUDA_INFO"
	.sectionflags	@""
	.align	4


	//----- nvinfo : EIATTR_CUDA_API_VERSION
	.align		4
        /*0000*/ 	.byte	0x04, 0x37
        /*0002*/ 	.short	(.L_13 - .L_12)
.L_12:
        /*0004*/ 	.word	0x00000082


	//----- nvinfo : EIATTR_KPARAM_INFO
	.align		4
.L_13:
        /*0008*/ 	.byte	0x04, 0x17
        /*000a*/ 	.short	(.L_15 - .L_14)
.L_14:
        /*000c*/ 	.word	0x00000000
        /*0010*/ 	.short	0x0002
        /*0012*/ 	.short	0x000c
        /*0014*/ 	.byte	0x00, 0xf0, 0x31, 0x00


	//----- nvinfo : EIATTR_KPARAM_INFO
	.align		4
.L_15:
        /*0018*/ 	.byte	0x04, 0x17
        /*001a*/ 	.short	(.L_17 - .L_16)
.L_16:
        /*001c*/ 	.word	0x00000000
        /*0020*/ 	.short	0x0001
        /*0022*/ 	.short	0x0008
        /*0024*/ 	.byte	0x00, 0xf0, 0x11, 0x00


	//----- nvinfo : EIATTR_KPARAM_INFO
	.align		4
.L_17:
        /*0028*/ 	.byte	0x04, 0x17
        /*002a*/ 	.short	(.L_19 - .L_18)
.L_18:
        /*002c*/ 	.word	0x00000000
        /*0030*/ 	.short	0x0000
        /*0032*/ 	.short	0x0000
        /*0034*/ 	.byte	0x00, 0xf5, 0x21, 0x00


	//----- nvinfo : EIATTR_SPARSE_MMA_MASK
	.align		4
.L_19:
        /*0038*/ 	.byte	0x03, 0x50
        /*003a*/ 	.short	0x0000


	//----- nvinfo : EIATTR_MAXREG_COUNT
	.align		4
        /*003c*/ 	.byte	0x03, 0x1b
        /*003e*/ 	.short	0x00ff


	//----- nvinfo : EIATTR_MERCURY_ISA_VERSION
	.align		4
        /*0040*/ 	.byte	0x03, 0x5f
        /*0042*/ 	.short	0x0101


	//----- nvinfo : EIATTR_UNUSED_LOAD_BYTE_OFFSET
	.align		4
        /*0044*/ 	.byte	0x04, 0x44
        /*0046*/ 	.short	(.L_21 - .L_20)


	//   ....[0]....
.L_20:
        /*0048*/ 	.word	0x000000e0
        /*004c*/ 	.word	0x00000fff


	//----- nvinfo : EIATTR_VRC_CTA_INIT_COUNT
	.align		4
.L_21:
        /*0050*/ 	.byte	0x02, 0x4a
	.zero		1
	.zero		1


	//----- nvinfo : EIATTR_EXIT_INSTR_OFFSETS
	.align		4
        /*0054*/ 	.byte	0x04, 0x1c
        /*0056*/ 	.short	(.L_23 - .L_22)


	//   ....[0]....
.L_22:
        /*0058*/ 	.word	0x00000070


	//   ....[1]....
        /*005c*/ 	.word	0x00000140


	//----- nvinfo : EIATTR_CBANK_PARAM_SIZE
	.align		4
.L_23:
        /*0060*/ 	.byte	0x03, 0x19
        /*0062*/ 	.short	0x0018


	//----- nvinfo : EIATTR_PARAM_CBANK
	.align		4
        /*0064*/ 	.byte	0x04, 0x0a
        /*0066*/ 	.short	(.L_25 - .L_24)
	.align		4
.L_24:
        /*0068*/ 	.word	index@(.nv.constant0._Z19translateRaysKernelP6float4i6float3)
        /*006c*/ 	.short	0x0380
        /*006e*/ 	.short	0x0018


	//----- nvinfo : EIATTR_SW_WAR
	.align		4
.L_25:
        /*0070*/ 	.byte	0x04, 0x36
        /*0072*/ 	.short	(.L_27 - .L_26)
.L_26:
        /*0074*/ 	.word	0x00000008
.L_27:


//--------------------- .nv.info._Z21createRaysOrthoKernelP6float4iifffff --------------------------
	.section	.nv.info._Z21createRaysOrthoKernelP6float4iifffff,"",@"SHT_CUDA_INFO"
	.sectionflags	@""
	.align	4


	//----- nvinfo : EIATTR_CUDA_API_VERSION
	.align		4
        /*0000*/ 	.byte	0x04, 0x37
        /*0002*/ 	.short	(.L_29 - .L_28)
.L_28:
        /*0004*/ 	.word	0x00000082


	//----- nvinfo : EIATTR_KPARAM_INFO
	.align		4
.L_29:
        /*0008*/ 	.byte	0x04, 0x17
        /*000a*/ 	.short	(.L_31 - .L_30)
.L_30:
        /*000c*/ 	.word	0x00000000
        /*0010*/ 	.short	0x0007
        /*0012*/ 	.short	0x0020
        /*0014*/ 	.byte	0x00, 0xf0, 0x11, 0x00


	//----- nvinfo : EIATTR_KPARAM_INFO
	.align		4
.L_31:
        /*0018*/ 	.byte	0x04, 0x17
        /*001a*/ 	.short	(.L_33 - .L_32)
.L_32:
        /*001c*/ 	.word	0x00000000
        /*0020*/ 	.short	0x0006
        /*0022*/ 	.short	0x001c
        /*0024*/ 	.byte	0x00, 0xf0, 0x11, 0x00


	//----- nvinfo : EIATTR_KPARAM_INFO
	.align		4
.L_33:
        /*0028*/ 	.byte	0x04, 0x17
        /*002a*/ 	.short	(.L_35 - .L_34)
.L_34:
        /*002c*/ 	.word	0x00000000
        /*0030*/ 	.short	0x0005
        /*0032*/ 	.short	0x0018
        /*0034*/ 	.byte	0x00, 0xf0, 0x11, 0x00


	//----- nvinfo : EIATTR_KPARAM_INFO
	.align		4
.L_35:
        /*0038*/ 	.byte	0x04, 0x17
        /*003a*/ 	.short	(.L_37 - .L_36)
.L_36:
        /*003c*/ 	.word	0x00000000
        /*0040*/ 	.short	0x0004
        /*0042*/ 	.short	0x0014
        /*0044*/ 	.byte	0x00, 0xf0, 0x11, 0x00


	//----- nvinfo : EIATTR_KPARAM_INFO
	.align		4
.L_37:
        /*0048*/ 	.byte	0x04, 0x17
        /*004a*/ 	.short	(.L_39 - .L_38)
.L_38:
        /*004c*/ 	.word	0x00000000
        /*0050*/ 	.short	0x0003
        /*0052*/ 	.short	0x0010
        /*0054*/ 	.byte	0x00, 0xf0, 0x11, 0x00


	//----- nvinfo : EIATTR_KPARAM_INFO
	.align		4
.L_39:
        /*0058*/ 	.byte	0x04, 0x17
        /*005a*/ 	.short	(.L_41 - .L_40)
.L_40:
        /*005c*/ 	.word	0x00000000
        /*0060*/ 	.short	0x0002
        /*0062*/ 	.short	0x000c
        /*0064*/ 	.byte	0x00, 0xf0, 0x11, 0x00


	//----- nvinfo : EIATTR_KPARAM_INFO
	.align		4
.L_41:
        /*0068*/ 	.byte	0x04, 0x17
        /*006a*/ 	.short	(.L_43 - .L_42)
.L_42:
        /*006c*/ 	.word	0x00000000
        /*0070*/ 	.short	0x0001
        /*0072*/ 	.short	0x0008
        /*0074*/ 	.byte	0x00, 0xf0, 0x11, 0x00


	//----- nvinfo : EIATTR_KPARAM_INFO
	.align		4
.L_43:
        /*0078*/ 	.byte	0x04, 0x17
        /*007a*/ 	.short	(.L_45 - .L_44)
.L_44:
        /*007c*/ 	.word	0x00000000
        /*0080*/ 	.short	0x0000
        /*0082*/ 	.short	0x0000
        /*0084*/ 	.byte	0x00, 0xf5, 0x21, 0x00


	//----- nvinfo : EIATTR_SPARSE_MMA_MASK
	.align		4
.L_45:
        /*0088*/ 	.byte	0x03, 0x50
        /*008a*/ 	.short	0x0000


	//----- nvinfo : EIATTR_MAXREG_COUNT
	.align		4
        /*008c*/ 	.byte	0x03, 0x1b
        /*008e*/ 	.short	0x00ff


	//----- nvinfo : EIATTR_MERCURY_ISA_VERSION
	.align		4
        /*0090*/ 	.byte	0x03, 0x5f
        /*0092*/ 	.short	0x0101


	//----- nvinfo : EIATTR_VRC_CTA_INIT_COUNT
	.align		4
        /*0094*/ 	.byte	0x02, 0x4a
	.zero		1
	.zero		1


	//----- nvinfo : EIATTR_EXIT_INSTR_OFFSETS
	.align		4
        /*0098*/ 	.byte	0x04, 0x1c
        /*009a*/ 	.short	(.L_47 - .L_46)


	//   ....[0]....
.L_46:
        /*009c*/ 	.word	0x000000c0


	//   ....[1]....
        /*00a0*/ 	.word	0x00000200


	//----- nvinfo : EIATTR_CBANK_PARAM_SIZE
	.align		4
.L_47:
        /*00a4*/ 	.byte	0x03, 0x19
        /*00a6*/ 	.short	0x0024


	//----- nvinfo : EIATTR_PARAM_CBANK
	.align		4
        /*00a8*/ 	.byte	0x04, 0x0a
        /*00aa*/ 	.short	(.L_49 - .L_48)
	.align		4
.L_48:
        /*00ac*/ 	.word	index@(.nv.constant0._Z21createRaysOrthoKernelP6float4iifffff)
        /*00b0*/ 	.short	0x0380
        /*00b2*/ 	.short	0x0024


	//----- nvinfo : EIATTR_SW_WAR
	.align		4
.L_49:
        /*00b4*/ 	.byte	0x04, 0x36
        /*00b6*/ 	.short	(.L_51 - .L_50)
.L_50:
        /*00b8*/ 	.word	0x00000008
.L_51:


//--------------------- .nv.callgraph             --------------------------
	.section	.nv.callgraph,"",@"SHT_CUDA_CALLGRAPH"
	.align	4
	.sectionentsize	8
	.align		4
        /*0000*/ 	.word	0x00000000
	.align		4
        /*0004*/ 	.word	0xffffffff
	.align		4
        /*0008*/ 	.word	0x00000000
	.align		4
        /*000c*/ 	.word	0xfffffffe
	.align		4
        /*0010*/ 	.word	0x00000000
	.align		4
        /*0014*/ 	.word	0xfffffffd
	.align		4
        /*0018*/ 	.word	0x00000000
	.align		4
        /*001c*/ 	.word	0xfffffffc


//--------------------- .text._Z19translateRaysKernelP6float4i6float3 --------------------------
	.section	.text._Z19translateRaysKernelP6float4i6float3,"ax",@progbits
	.align	128
        .global         _Z19translateRaysKernelP6float4i6float3
        .type           _Z19translateRaysKernelP6float4i6float3,@function
        .size           _Z19translateRaysKernelP6float4i6float3,(.L_x_2 - _Z19translateRaysKernelP6float4i6float3)
        .other          _Z19translateRaysKernelP6float4i6float3,@"STO_CUDA_ENTRY STV_DEFAULT"
_Z19translateRaysKernelP6float4i6float3:
.text._Z19translateRaysKernelP6float4i6float3:
[----:B------:R-:W-:Y:S01]  /*0000*/  LDC R1, c[0x0][0x37c] ;  /* 0x0000df00ff017b82 */ /* 0x000fe20000000800 */
[----:B------:R-:W0:Y:S07]  /*0010*/  S2R R0, SR_TID.X ;  /* 0x0000000000007919 */ /* 0x000e2e0000002100 */
[----:B------:R-:W0:Y:S01]  /*0020*/  S2UR UR4, SR_CTAID.X ;  /* 0x00000000000479c3 */ /* 0x000e220000002500 */
[----:B------:R-:W1:Y:S07]  /*0030*/  LDCU UR5, c[0x0][0x388] ;  /* 0x00007100ff0577ac */ /* 0x000e6e0008000800 */
[----:B------:R-:W0:Y:S02]  /*0040*/  LDC R3, c[0x0][0x360] ;  /* 0x0000d800ff037b82 */ /* 0x000e240000000800 */
[----:B0-----:R-:W-:-:S05]  /*0050*/  IMAD R0, R3, UR4, R0 ;  /* 0x0000000403007c24 */ /* 0x001fca000f8e0200 */
[----:B-1----:R-:W-:-:S13]  /*0060*/  ISETP.GE.AND P0, PT, R0, UR5, PT ;  /* 0x0000000500007c0c */ /* 0x002fda000bf06270 */
[----:B------:R-:W-:Y:S05]  /*0070*/  @P0 EXIT ;  /* 0x000000000000094d */ /* 0x000fea0003800000 */
[----:B------:R-:W0:Y:S01]  /*0080*/  LDC.64 R2, c[0x0][0x380] ;  /* 0x0000e000ff027b82 */ /* 0x000e220000000a00 */
[----:B------:R-:W1:Y:S01]  /*0090*/  LDCU.64 UR4, c[0x0][0x358] ;  /* 0x00006b00ff0477ac */ /* 0x000e620008000a00 */
[----:B------:R-:W-:Y:S01]  /*00a0*/  SHF.L.U32 R5, R0, 0x1, RZ ;  /* 0x0000000100057819 */ /* 0x000fe200000006ff */
[----:B------:R-:W2:Y:S01]  /*00b0*/  LDCU UR6, c[0x0][0x38c] ;  /* 0x00007180ff0677ac */ /* 0x000ea20008000800 */
[----:B------:R-:W3:Y:S03]  /*00c0*/  LDCU.64 UR8, c[0x0][0x390] ;  /* 0x00007200ff0877ac */ /* 0x000ee60008000a00 */
[----:B0-----:R-:W-:-:S05]  /*00d0*/  IMAD.WIDE R2, R5, 0x10, R2 ;  /* 0x0000001005027825 */ /* 0x001fca00078e0202 */
[----:B-1----:R-:W2:Y:S02]  /*00e0*/  LDG.E.128 R4, desc[UR4][R2.64] ;  /* 0x0000000402047981 */ /* 0x002ea4000c1e1d00 */
[----:B--2---:R-:W-:Y:S01]  /*00f0*/  FADD R4, R4, UR6 ;  /* 0x0000000604047e21 */ /* 0x004fe20008000000 */
[----:B---3--:R-:W-:Y:S01]  /*0100*/  FADD R5, R5, UR8 ;  /* 0x0000000805057e21 */ /* 0x008fe20008000000 */
[----:B------:R-:W-:-:S04]  /*0110*/  FADD R7, R6, UR9 ;  /* 0x0000000906077e21 */ /* 0x000fc80008000000 */
[----:B------:R-:W-:Y:S04]  /*0120*/  STG.E.64 desc[UR4][R2.64], R4 ;  /* 0x0000000402007986 */ /* 0x000fe8000c101b04 */
[----:B------:R-:W-:Y:S01]  /*0130*/  STG.E desc[UR4][R2.64+0x8], R7 ;  /* 0x0000080702007986 */ /* 0x000fe2000c101904 */
[----:B------:R-:W-:Y:S05]  /*0140*/  EXIT ;  /* 0x000000000000794d */ /* 0x000fea0003800000 */
.L_x_0:
[----:B------:R-:W-:-:S00]  /*0150*/  BRA `(.L_x_0) ;  /* 0xfffffffc00fc7947 */ /* 0x000fc0000383ffff */
[----:B------:R-:W-:-:S00]  /*0160*/  NOP ;  /* 0x0000000000007918 */ /* 0x000fc00000000000 */
        /* <DEDUP_REMOVED lines=9> */
.L_x_2:


//--------------------- .text._Z21createRaysOrthoKernelP6float4iifffff --------------------------
	.section	.text._Z21createRaysOrthoKernelP6float4iifffff,"ax",@progbits
	.align	128
        .global         _Z21createRaysOrthoKernelP6float4iifffff
        .type           _Z21createRaysOrthoKernelP6float4iifffff,@function
        .size           _Z21createRaysOrthoKernelP6float4iifffff,(.L_x_3 - _Z21createRaysOrthoKernelP6float4iifffff)
        .other          _Z21createRaysOrthoKernelP6float4iifffff,@"STO_CUDA_ENTRY STV_DEFAULT"
_Z21createRaysOrthoKernelP6float4iifffff:
.text._Z21createRaysOrthoKernelP6float4iifffff:
[----:B------:R-:W-:Y:S01]  /*0000*/  LDC R1, c[0x0][0x37c] ;  /* 0x0000df00ff017b82 */ /* 0x000fe20000000800 */
[----:B------:R-:W0:Y:S07]  /*0010*/  S2R R5, SR_TID.Y ;  /* 0x0000000000057919 */ /* 0x000e2e0000002200 */
[----:B------:R-:W1:Y:S01]  /*0020*/  LDC R3, c[0x0][0x360] ;  /* 0x0000d800ff037b82 */ /* 0x000e620000000800 */
[----:B------:R-:W2:Y:S01]  /*0030*/  LDCU.64 UR6, c[0x0][0x388] ;  /* 0x00007100ff0677ac */ /* 0x000ea20008000a00 */
[----:B------:R-:W1:Y:S06]  /*0040*/  S2R R0, SR_TID.X ;  /* 0x0000000000007919 */ /* 0x000e6c0000002100 */
[----:B------:R-:W0:Y:S08]  /*0050*/  S2UR UR5, SR_CTAID.Y ;  /* 0x00000000000579c3 */ /* 0x000e300000002600 */
[----:B------:R-:W0:Y:S08]  /*0060*/  LDC R2, c[0x0][0x364] ;  /* 0x0000d900ff027b82 */ /* 0x000e300000000800 */
[----:B------:R-:W1:Y:S01]  /*0070*/  S2UR UR4, SR_CTAID.X ;  /* 0x00000000000479c3 */ /* 0x000e620000002500 */
[----:B0-----:R-:W-:-:S05]  /*0080*/  IMAD R5, R2, UR5, R5 ;  /* 0x0000000502057c24 */ /* 0x001fca000f8e0205 */
[----:B--2---:R-:W-:Y:S01]  /*0090*/  ISETP.GE.AND P0, PT, R5, UR7, PT ;  /* 0x0000000705007c0c */ /* 0x004fe2000bf06270 */
[----:B-1----:R-:W-:-:S05]  /*00a0*/  IMAD R0, R3, UR4, R0 ;  /* 0x0000000403007c24 */ /* 0x002fca000f8e0200 */
[----:B------:R-:W-:-:S13]  /*00b0*/  ISETP.GE.OR P0, PT, R0, UR6, P0 ;  /* 0x0000000600007c0c */ /* 0x000fda0008706670 */
[----:B------:R-:W-:Y:S05]  /*00c0*/  @P0 EXIT ;  /* 0x000000000000094d */ /* 0x000fea0003800000 */
[----:B------:R-:W0:Y:S01]  /*00d0*/  LDC.64 R10, c[0x0][0x390] ;  /* 0x0000e400ff0a7b82 */ /* 0x000e220000000a00 */
[----:B------:R-:W0:Y:S01]  /*00e0*/  LDCU UR7, c[0x0][0x3a0] ;  /* 0x00007400ff0777ac */ /* 0x000e220008000800 */
[----:B------:R-:W-:Y:S01]  /*00f0*/  IMAD R4, R5, UR6, R0 ;  /* 0x0000000605047c24 */ /* 0x000fe2000f8e0200 */
[----:B------:R-:W-:Y:S01]  /*0100*/  I2FP.F32.S32 R7, R0 ;  /* 0x0000000000077245 */ /* 0x000fe20000201400 */
[----:B------:R-:W1:Y:S01]  /*0110*/  LDCU.64 UR4, c[0x0][0x358] ;  /* 0x00006b00ff0477ac */ /* 0x000e620008000a00 */
[----:B------:R-:W-:-:S03]  /*0120*/  I2FP.F32.U32 R6, R5 ;  /* 0x0000000500067245 */ /* 0x000fc60000201000 */
[----:B------:R-:W2:Y:S01]  /*0130*/  LDC.64 R12, c[0x0][0x398] ;  /* 0x0000e600ff0c7b82 */ /* 0x000ea20000000a00 */
[----:B------:R-:W-:-:S07]  /*0140*/  SHF.L.U32 R9, R4, 0x1, RZ ;  /* 0x0000000104097819 */ /* 0x000fce00000006ff */
[----:B------:R-:W3:Y:S01]  /*0150*/  LDC.64 R2, c[0x0][0x380] ;  /* 0x0000e000ff027b82 */ /* 0x000ee20000000a00 */
[----:B0-----:R-:W-:Y:S01]  /*0160*/  FFMA R5, R6, UR7, R11 ;  /* 0x0000000706057c23 */ /* 0x001fe2000800000b */
[----:B------:R-:W-:Y:S01]  /*0170*/  MOV R11, 0x77f684df ;  /* 0x77f684df000b7802 */ /* 0x000fe20000000f00 */
[----:B--2---:R-:W-:Y:S01]  /*0180*/  FFMA R4, R7, R13, R10 ;  /* 0x0000000d07047223 */ /* 0x004fe2000000000a */
[----:B------:R-:W-:Y:S02]  /*0190*/  HFMA2 R7, -RZ, RZ, 0, 0 ;  /* 0x00000000ff077431 */ /* 0x000fe400000001ff */
[----:B------:R-:W-:Y:S02]  /*01a0*/  IMAD.MOV.U32 R10, RZ, RZ, 0x3f800000 ;  /* 0x3f800000ff0a7424 */ /* 0x000fe400078e00ff */
[----:B------:R-:W-:Y:S02]  /*01b0*/  IMAD.MOV.U32 R6, RZ, RZ, R12 ;  /* 0x000000ffff067224 */ /* 0x000fe400078e000c */
[----:B---3--:R-:W-:Y:S01]  /*01c0*/  IMAD.WIDE R2, R9, 0x10, R2 ;  /* 0x0000001009027825 */ /* 0x008fe200078e0202 */
[----:B------:R-:W-:-:S04]  /*01d0*/  CS2R R8, SRZ ;  /* 0x0000000000087805 */ /* 0x000fc8000001ff00 */
[----:B-1----:R-:W-:Y:S04]  /*01e0*/  STG.E.128 desc[UR4][R2.64], R4 ;  /* 0x0000000402007986 */ /* 0x002fe8000c101d04 */
[----:B------:R-:W-:Y:S01]  /*01f0*/  STG.E.128 desc[UR4][R2.64+0x10], R8 ;  /* 0x0000100802007986 */ /* 0x000fe2000c101d04 */
[----:B------:R-:W-:Y:S05]  /*0200*/  EXIT ;  /* 0x000000000000794d */ /* 0x000fea0003800000 */
.L_x_1:
        /* <DEDUP_REMOVED lines=15> */
.L_x_3:


//--------------------- .nv.shared.reserved.0     --------------------------
	.section	.nv.shared.reserved.0,"aw",@nobits
	.weak		__nv_reservedSMEM_offset_0_alias
	.size		__nv_reservedSMEM_offset_0_alias, 0, 64
	.other		__nv_reservedSMEM_offset_0_alias,@"STO_CUDA_RESERVED_SHARED STV_DEFAULT"
__nv_reservedSMEM_offset_0_alias:
	.zero		0
	.zero		64


//--------------------- .nv.constant0._Z19translateRaysKernelP6float4i6float3 --------------------------
	.section	.nv.constant0._Z19translateRaysKernelP6float4i6float3,"a",@progbits
	.sectionflags	@""
	.align	4
.nv.constant0._Z19translateRaysKernelP6float4i6float3:
	.zero		920


//--------------------- .nv.constant0._Z21createRaysOrthoKernelP6float4iifffff --------------------------
	.section	.nv.constant0._Z21createRaysOrthoKernelP6float4iifffff,"a",@progbits
	.sectionflags	@""
	.align	4
.nv.constant0._Z21createRaysOrthoKernelP6float4iifffff:
	.zero		932


//--------------------- SYMBOLS --------------------------

	.type		.nv.reservedSmem.offset0,@object
	.size		.nv.reservedSmem.offset0,0x4
